//
// Generated by NVIDIA NVVM Compiler
//
// Compiler Build ID: CL-36424714
// Cuda compilation tools, release 13.0, V13.0.88
// Based on NVVM 20.0.0
//

.version 9.0
.target sm_100
.address_size 64

	// .globl	_Z12calculate_piPfiiidl
.extern .shared .align 16 .b8 partial_sum[];

.visible .entry _Z12calculate_piPfiiidl(
	.param .u64 .ptr .align 1 _Z12calculate_piPfiiidl_param_0,
	.param .u32 _Z12calculate_piPfiiidl_param_1,
	.param .u32 _Z12calculate_piPfiiidl_param_2,
	.param .u32 _Z12calculate_piPfiiidl_param_3,
	.param .f64 _Z12calculate_piPfiiidl_param_4,
	.param .u64 _Z12calculate_piPfiiidl_param_5
)
{
	.reg .pred 	%p<8>;
	.reg .b32 	%r<11>;
	.reg .b32 	%f<21>;
	.reg .b64 	%rd<31>;
	.reg .b64 	%fd<39>;

	ld.param.u64 	%rd13, [_Z12calculate_piPfiiidl_param_0];
	ld.param.u32 	%r3, [_Z12calculate_piPfiiidl_param_2];
	ld.param.u32 	%r4, [_Z12calculate_piPfiiidl_param_3];
	ld.param.f64 	%fd1, [_Z12calculate_piPfiiidl_param_4];
	ld.param.u64 	%rd14, [_Z12calculate_piPfiiidl_param_5];
	mov.u32 	%r5, %tid.x;
	mov.u32 	%r1, %ctaid.x;
	mad.lo.s32 	%r6, %r3, %r1, 1;
	cvt.s64.s32 	%rd15, %r6;
	mul.lo.s32 	%r7, %r4, %r5;
	cvt.s64.s32 	%rd16, %r7;
	add.s64 	%rd29, %rd15, %rd16;
	cvt.s64.s32 	%rd2, %r4;
	shl.b32 	%r8, %r5, 2;
	mov.u32 	%r9, partial_sum;
	add.s32 	%r2, %r9, %r8;
	mov.b32 	%r10, 0;
	st.shared.u32 	[%r2], %r10;
	setp.lt.s32 	%p1, %r4, 0;
	setp.gt.s64 	%p2, %rd29, %rd14;
	or.pred  	%p3, %p1, %p2;
	@%p3 bra 	$L__BB0_7;
	add.s64 	%rd17, %rd29, %rd2;
	min.s64 	%rd3, %rd17, %rd14;
	max.s64 	%rd4, %rd3, %rd29;
	sub.s64 	%rd18, %rd4, %rd29;
	add.s64 	%rd19, %rd18, 1;
	and.b64  	%rd27, %rd19, 3;
	setp.eq.s64 	%p4, %rd27, 0;
	mov.f32 	%f20, 0f00000000;
	@%p4 bra 	$L__BB0_4;
	mov.f32 	%f20, 0f00000000;
$L__BB0_3:
	.pragma "nounroll";
	cvt.rn.f64.s64 	%fd2, %rd29;
	add.f64 	%fd3, %fd2, 0dBFE0000000000000;
	mul.f64 	%fd4, %fd1, %fd3;
	fma.rn.f64 	%fd5, %fd4, %fd4, 0d3FF0000000000000;
	mov.f64 	%fd6, 0d4010000000000000;
	div.rn.f64 	%fd7, %fd6, %fd5;
	cvt.f64.f32 	%fd8, %f20;
	add.f64 	%fd9, %fd7, %fd8;
	cvt.rn.f32.f64 	%f20, %fd9;
	add.s64 	%rd29, %rd29, 1;
	add.s64 	%rd27, %rd27, -1;
	setp.ne.s64 	%p5, %rd27, 0;
	@%p5 bra 	$L__BB0_3;
$L__BB0_4:
	setp.lt.u64 	%p6, %rd18, 3;
	@%p6 bra 	$L__BB0_6;
$L__BB0_5:
	cvt.rn.f64.s64 	%fd10, %rd29;
	add.f64 	%fd11, %fd10, 0dBFE0000000000000;
	mul.f64 	%fd12, %fd1, %fd11;
	fma.rn.f64 	%fd13, %fd12, %fd12, 0d3FF0000000000000;
	mov.f64 	%fd14, 0d4010000000000000;
	div.rn.f64 	%fd15, %fd14, %fd13;
	cvt.f64.f32 	%fd16, %f20;
	add.f64 	%fd17, %fd15, %fd16;
	cvt.rn.f32.f64 	%f11, %fd17;
	add.s64 	%rd21, %rd29, 1;
	cvt.rn.f64.s64 	%fd18, %rd21;
	add.f64 	%fd19, %fd18, 0dBFE0000000000000;
	mul.f64 	%fd20, %fd1, %fd19;
	fma.rn.f64 	%fd21, %fd20, %fd20, 0d3FF0000000000000;
	div.rn.f64 	%fd22, %fd14, %fd21;
	cvt.f64.f32 	%fd23, %f11;
	add.f64 	%fd24, %fd22, %fd23;
	cvt.rn.f32.f64 	%f12, %fd24;
	add.s64 	%rd22, %rd29, 2;
	cvt.rn.f64.s64 	%fd25, %rd22;
	add.f64 	%fd26, %fd25, 0dBFE0000000000000;
	mul.f64 	%fd27, %fd1, %fd26;
	fma.rn.f64 	%fd28, %fd27, %fd27, 0d3FF0000000000000;
	div.rn.f64 	%fd29, %fd14, %fd28;
	cvt.f64.f32 	%fd30, %f12;
	add.f64 	%fd31, %fd29, %fd30;
	cvt.rn.f32.f64 	%f13, %fd31;
	add.s64 	%rd23, %rd29, 3;
	cvt.rn.f64.s64 	%fd32, %rd23;
	add.f64 	%fd33, %fd32, 0dBFE0000000000000;
	mul.f64 	%fd34, %fd1, %fd33;
	fma.rn.f64 	%fd35, %fd34, %fd34, 0d3FF0000000000000;
	div.rn.f64 	%fd36, %fd14, %fd35;
	cvt.f64.f32 	%fd37, %f13;
	add.f64 	%fd38, %fd36, %fd37;
	cvt.rn.f32.f64 	%f20, %fd38;
	setp.lt.s64 	%p7, %rd23, %rd3;
	add.s64 	%rd29, %rd29, 4;
	@%p7 bra 	$L__BB0_5;
$L__BB0_6:
	st.shared.f32 	[%r2], %f20;
$L__BB0_7:
	cvta.to.global.u64 	%rd24, %rd13;
	bar.sync 	0;
	mul.wide.u32 	%rd25, %r1, 4;
	add.s64 	%rd26, %rd24, %rd25;
	ld.shared.f32 	%f14, [%r2];
	atom.global.add.f32 	%f15, [%rd26], %f14;
	ret;

}


// ===== COMPILED SASS (sm_100) =====

	.target	sm_100

	.elftype	@"ET_EXEC"


//--------------------- .note.nv.tkinfo           --------------------------
	.section	.note.nv.tkinfo,"",@"SHT_NOTE"
	.sectionflags	@"SHF_NOTE_NV_TKINFO"
	.tkinfo
        /*0018*/ 	.word	0x00000002
        /*0030*/ 	.string	""
        /*0030*/ 	.string	"ptxas"
        /*0030*/ 	.string	"Cuda compilation tools, release 13.0, V13.0.88"
        /*0030*/ 	.string	"Build cuda_13.0.r13.0/compiler.36424714_0"
        /*0030*/ 	.string	"-arch sm_100 -m 64 "



//--------------------- .note.nv.cuinfo           --------------------------
	.section	.note.nv.cuinfo,"",@"SHT_NOTE"
	.sectionflags	@"SHF_NOTE_NV_CUINFO"
        /*0018*/ 	.short	0x0002
        /*001a*/ 	.short	0x0064
        /*001c*/ 	.short	0x0082
	.zero		2


//--------------------- .nv.info                  --------------------------
	.section	.nv.info,"",@"SHT_CUDA_INFO"
	.align	4


	//----- nvinfo : EIATTR_REGCOUNT
	.align		4
        /*0000*/ 	.byte	0x04, 0x2f
        /*0002*/ 	.short	(.L_1 - .L_0)
	.align		4
.L_0:
        /*0004*/ 	.word	index@(_Z12calculate_piPfiiidl)
        /*0008*/ 	.word	0x00000022


	//----- nvinfo : EIATTR_FRAME_SIZE
	.align		4
.L_1:
        /*000c*/ 	.byte	0x04, 0x11
        /*000e*/ 	.short	(.L_3 - .L_2)
	.align		4
.L_2:
        /*0010*/ 	.word	index@($__internal_0_$__cuda_sm20_div_rn_f64_full)
        /*0014*/ 	.word	0x00000000


	//----- nvinfo : EIATTR_FRAME_SIZE
	.align		4
.L_3:
        /*0018*/ 	.byte	0x04, 0x11
        /*001a*/ 	.short	(.L_5 - .L_4)
	.align		4
.L_4:
        /*001c*/ 	.word	index@(_Z12calculate_piPfiiidl)
        /*0020*/ 	.word	0x00000000


	//----- nvinfo : EIATTR_MIN_STACK_SIZE
	.align		4
.L_5:
        /*0024*/ 	.byte	0x04, 0x12
        /*0026*/ 	.short	(.L_7 - .L_6)
	.align		4
.L_6:
        /*0028*/ 	.word	index@(_Z12calculate_piPfiiidl)
        /*002c*/ 	.word	0x00000000
.L_7:


//--------------------- .nv.compat                --------------------------
	.section	.nv.compat,"",@"SHT_CUDA_COMPAT_INFO"
	.align	4
        /*0000*/ 	.byte	0x02, 0x09, 0x00, 0x00, 0x02, 0x02, 0x01, 0x00, 0x02, 0x05, 0x05, 0x00, 0x03, 0x07, 0x01, 0x01
        /*0010*/ 	.byte	0x02, 0x03, 0x00, 0x00, 0x02, 0x06, 0x01, 0x00, 0x04, 0x0b, 0x08, 0x00, 0x01, 0x00, 0x00, 0x00
        /*0020*/ 	.byte	0x00, 0x00, 0x00, 0x00


//--------------------- .nv.info._Z12calculate_piPfiiidl --------------------------
	.section	.nv.info._Z12calculate_piPfiiidl,"",@"SHT_CUDA_INFO"
	.sectionflags	@""
	.align	4


	//----- nvinfo : EIATTR_CUDA_API_VERSION
	.align		4
        /*0000*/ 	.byte	0x04, 0x37
        /*0002*/ 	.short	(.L_9 - .L_8)
.L_8:
        /*0004*/ 	.word	0x00000082


	//----- nvinfo : EIATTR_KPARAM_INFO
	.align		4
.L_9:
        /*0008*/ 	.byte	0x04, 0x17
        /*000a*/ 	.short	(.L_11 - .L_10)
.L_10:
        /*000c*/ 	.word	0x00000000
        /*0010*/ 	.short	0x0005
        /*0012*/ 	.short	0x0020
        /*0014*/ 	.byte	0x00, 0xf0, 0x21, 0x00


	//----- nvinfo : EIATTR_KPARAM_INFO
	.align		4
.L_11:
        /*0018*/ 	.byte	0x04, 0x17
        /*001a*/ 	.short	(.L_13 - .L_12)
.L_12:
        /*001c*/ 	.word	0x00000000
        /*0020*/ 	.short	0x0004
        /*0022*/ 	.short	0x0018
        /*0024*/ 	.byte	0x00, 0xf0, 0x21, 0x00


	//----- nvinfo : EIATTR_KPARAM_INFO
	.align		4
.L_13:
        /*0028*/ 	.byte	0x04, 0x17
        /*002a*/ 	.short	(.L_15 - .L_14)
.L_14:
        /*002c*/ 	.word	0x00000000
        /*0030*/ 	.short	0x0003
        /*0032*/ 	.short	0x0010
        /*0034*/ 	.byte	0x00, 0xf0, 0x11, 0x00


	//----- nvinfo : EIATTR_KPARAM_INFO
	.align		4
.L_15:
        /*0038*/ 	.byte	0x04, 0x17
        /*003a*/ 	.short	(.L_17 - .L_16)
.L_16:
        /*003c*/ 	.word	0x00000000
        /*0040*/ 	.short	0x0002
        /*0042*/ 	.short	0x000c
        /*0044*/ 	.byte	0x00, 0xf0, 0x11, 0x00


	//----- nvinfo : EIATTR_KPARAM_INFO
	.align		4
.L_17:
        /*0048*/ 	.byte	0x04, 0x17
        /*004a*/ 	.short	(.L_19 - .L_18)
.L_18:
        /*004c*/ 	.word	0x00000000
        /*0050*/ 	.short	0x0001
        /*0052*/ 	.short	0x0008
        /*0054*/ 	.byte	0x00, 0xf0, 0x11, 0x00


	//----- nvinfo : EIATTR_KPARAM_INFO
	.align		4
.L_19:
        /*0058*/ 	.byte	0x04, 0x17
        /*005a*/ 	.short	(.L_21 - .L_20)
.L_20:
        /*005c*/ 	.word	0x00000000
        /*0060*/ 	.short	0x0000
        /*0062*/ 	.short	0x0000
        /*0064*/ 	.byte	0x00, 0xf5, 0x21, 0x00


	//----- nvinfo : EIATTR_SPARSE_MMA_MASK
	.align		4
.L_21:
        /*0068*/ 	.byte	0x03, 0x50
        /*006a*/ 	.short	0x0000


	//----- nvinfo : EIATTR_MAXREG_COUNT
	.align		4
        /*006c*/ 	.byte	0x03, 0x1b
        /*006e*/ 	.short	0x00ff


	//----- nvinfo : EIATTR_NUM_BARRIERS
	.align		4
        /*0070*/ 	.byte	0x02, 0x4c
        /*0072*/ 	.byte	0x01
	.zero		1


	//----- nvinfo : EIATTR_MERCURY_ISA_VERSION
	.align		4
        /*0074*/ 	.byte	0x03, 0x5f
        /*0076*/ 	.short	0x0101


	//----- nvinfo : EIATTR_VRC_CTA_INIT_COUNT
	.align		4
        /*0078*/ 	.byte	0x02, 0x4a
	.zero		1
	.zero		1


	//----- nvinfo : EIATTR_EXIT_INSTR_OFFSETS
	.align		4
        /*007c*/ 	.byte	0x04, 0x1c
        /*007e*/ 	.short	(.L_23 - .L_22)


	//   ....[0]....
.L_22:
        /*0080*/ 	.word	0x00000d50


	//----- nvinfo : EIATTR_CRS_STACK_SIZE
	.align		4
.L_23:
        /*0084*/ 	.byte	0x04, 0x1e
        /*0086*/ 	.short	(.L_25 - .L_24)
.L_24:
        /*0088*/ 	.word	0x00000000


	//----- nvinfo : EIATTR_CBANK_PARAM_SIZE
	.align		4
.L_25:
        /*008c*/ 	.byte	0x03, 0x19
        /*008e*/ 	.short	0x0028


	//----- nvinfo : EIATTR_PARAM_CBANK
	.align		4
        /*0090*/ 	.byte	0x04, 0x0a
        /*0092*/ 	.short	(.L_27 - .L_26)
	.align		4
.L_26:
        /*0094*/ 	.word	index@(.nv.constant0._Z12calculate_piPfiiidl)
        /*0098*/ 	.short	0x0380
        /*009a*/ 	.short	0x0028


	//----- nvinfo : EIATTR_SW_WAR
	.align		4
.L_27:
        /*009c*/ 	.byte	0x04, 0x36
        /*009e*/ 	.short	(.L_29 - .L_28)
.L_28:
        /*00a0*/ 	.word	0x00000008
.L_29:


//--------------------- .nv.callgraph             --------------------------
	.section	.nv.callgraph,"",@"SHT_CUDA_CALLGRAPH"
	.align	4
	.sectionentsize	8
	.align		4
        /*0000*/ 	.word	0x00000000
	.align		4
        /*0004*/ 	.word	0xffffffff
	.align		4
        /*0008*/ 	.word	0x00000000
	.align		4
        /*000c*/ 	.word	0xfffffffe
	.align		4
        /*0010*/ 	.word	0x00000000
	.align		4
        /*0014*/ 	.word	0xfffffffd
	.align		4
        /*0018*/ 	.word	0x00000000
	.align		4
        /*001c*/ 	.word	0xfffffffc


//--------------------- .text._Z12calculate_piPfiiidl --------------------------
	.section	.text._Z12calculate_piPfiiidl,"ax",@progbits
	.align	128
        .global         _Z12calculate_piPfiiidl
        .type           _Z12calculate_piPfiiidl,@function
        .size           _Z12calculate_piPfiiidl,(.L_x_25 - _Z12calculate_piPfiiidl)
        .other          _Z12calculate_piPfiiidl,@"STO_CUDA_ENTRY STV_DEFAULT"
_Z12calculate_piPfiiidl:
.text._Z12calculate_piPfiiidl:
[----:B------:R-:W-:Y:S01]  /*0000*/  LDC R1, c[0x0][0x37c] ;  /* 0x0000df00ff017b82 */ /* 0x000fe20000000800 */
[----:B------:R-:W0:Y:S07]  /*0010*/  S2R R5, SR_TID.X ;  /* 0x0000000000057919 */ /* 0x000e2e0000002100 */
[----:B------:R-:W0:Y:S01]  /*0020*/  LDC R8, c[0x0][0x390] ;  /* 0x0000e400ff087b82 */ /* 0x000e220000000800 */
[----:B------:R-:W1:Y:S01]  /*0030*/  LDCU.64 UR6, c[0x0][0x3a0] ;  /* 0x00007400ff0677ac */ /* 0x000e620008000a00 */
[----:B------:R-:W-:Y:S01]  /*0040*/  BSSY.RECONVERGENT B0, `(.L_x_0) ;  /* 0x00000cb000007945 */ /* 0x000fe20003800200 */
[----:B------:R-:W2:Y:S01]  /*0050*/  S2R R6, SR_CTAID.X ;  /* 0x0000000000067919 */ /* 0x000ea20000002500 */
[----:B------:R-:W-:Y:S01]  /*0060*/  UMOV UR4, 0x400 ;  /* 0x0000040000047882 */ /* 0x000fe20000000000 */
[----:B------:R-:W3:Y:S03]  /*0070*/  LDCU.64 UR8, c[0x0][0x398] ;  /* 0x00007300ff0877ac */ /* 0x000ee60008000a00 */
[----:B------:R-:W2:Y:S01]  /*0080*/  LDC R7, c[0x0][0x38c] ;  /* 0x0000e300ff077b82 */ /* 0x000ea20000000800 */
[----:B------:R-:W4:Y:S07]  /*0090*/  LDCU.64 UR10, c[0x0][0x398] ;  /* 0x00007300ff0a77ac */ /* 0x000f2e0008000a00 */
[----:B------:R-:W5:Y:S01]  /*00a0*/  S2UR UR5, SR_CgaCtaId ;  /* 0x00000000000579c3 */ /* 0x000f620000008800 */
[----:B0-----:R-:W-:-:S02]  /*00b0*/  IMAD R3, R5, R8, RZ ;  /* 0x0000000805037224 */ /* 0x001fc400078e02ff */
[----:B--2---:R-:W-:-:S03]  /*00c0*/  IMAD R0, R6, R7, 0x1 ;  /* 0x0000000106007424 */ /* 0x004fc600078e0207 */
[----:B------:R-:W-:Y:S01]  /*00d0*/  SHF.R.S32.HI R7, RZ, 0x1f, R3 ;  /* 0x0000001fff077819 */ /* 0x000fe20000011403 */
[----:B-----5:R-:W-:Y:S01]  /*00e0*/  ULEA UR4, UR5, UR4, 0x18 ;  /* 0x0000000405047291 */ /* 0x020fe2000f8ec0ff */
[----:B------:R-:W-:-:S04]  /*00f0*/  IADD3 R4, P0, PT, R0, R3, RZ ;  /* 0x0000000300047210 */ /* 0x000fc80007f1e0ff */
[----:B------:R-:W-:Y:S02]  /*0100*/  LEA.HI.X.SX32 R3, R0, R7, 0x1, P0 ;  /* 0x0000000700037211 */ /* 0x000fe400000f0eff */
[----:B------:R-:W-:Y:S02]  /*0110*/  LEA R5, R5, UR4, 0x2 ;  /* 0x0000000405057c11 */ /* 0x000fe4000f8e10ff */
[----:B-1----:R-:W-:Y:S02]  /*0120*/  ISETP.GT.U32.AND P0, PT, R4, UR6, PT ;  /* 0x0000000604007c0c */ /* 0x002fe4000bf04070 */
[----:B------:R-:W0:Y:S01]  /*0130*/  LDCU.64 UR4, c[0x0][0x358] ;  /* 0x00006b00ff0477ac */ /* 0x000e220008000a00 */
[----:B------:R1:W-:Y:S01]  /*0140*/  STS [R5], RZ ;  /* 0x000000ff05007388 */ /* 0x0003e20000000800 */
[----:B------:R-:W-:-:S04]  /*0150*/  ISETP.GT.AND.EX P0, PT, R3, UR7, PT, P0 ;  /* 0x0000000703007c0c */ /* 0x000fc8000bf04300 */
[----:B------:R-:W-:-:S13]  /*0160*/  ISETP.LT.OR P0, PT, R8, RZ, P0 ;  /* 0x000000ff0800720c */ /* 0x000fda0000701670 */
[----:B01-34-:R-:W-:Y:S05]  /*0170*/  @P0 BRA `(.L_x_1) ;  /* 0x0000000800dc0947 */ /* 0x01bfea0003800000 */
[----:B------:R-:W-:Y:S01]  /*0180*/  IADD3 R2, P0, PT, R4, R8, RZ ;  /* 0x0000000804027210 */ /* 0x000fe20007f1e0ff */
[----:B------:R-:W-:Y:S01]  /*0190*/  BSSY.RECONVERGENT B1, `(.L_x_2) ;  /* 0x0000038000017945 */ /* 0x000fe20003800200 */
[----:B------:R-:W-:Y:S02]  /*01a0*/  IMAD.MOV.U32 R10, RZ, RZ, RZ ;  /* 0x000000ffff0a7224 */ /* 0x000fe400078e00ff */
[----:B------:R-:W-:Y:S01]  /*01b0*/  LEA.HI.X.SX32 R0, R8, R3, 0x1, P0 ;  /* 0x0000000308007211 */ /* 0x000fe200000f0eff */
[----:B------:R-:W-:Y:S01]  /*01c0*/  IMAD.MOV.U32 R12, RZ, RZ, RZ ;  /* 0x000000ffff0c7224 */ /* 0x000fe200078e00ff */
[----:B------:R-:W-:Y:S01]  /*01d0*/  ISETP.LT.U32.AND P0, PT, R2, UR6, PT ;  /* 0x0000000602007c0c */ /* 0x000fe2000bf01070 */
[----:B------:R-:W-:-:S03]  /*01e0*/  IMAD.MOV.U32 R13, RZ, RZ, 0x40100000 ;  /* 0x40100000ff0d7424 */ /* 0x000fc600078e00ff */
[----:B------:R-:W-:-:S04]  /*01f0*/  ISETP.LT.AND.EX P0, PT, R0, UR7, PT, P0 ;  /* 0x0000000700007c0c */ /* 0x000fc8000bf01300 */
[----:B------:R-:W-:Y:S02]  /*0200*/  SEL R2, R2, UR6, P0 ;  /* 0x0000000602027c07 */ /* 0x000fe40008000000 */
[----:B------:R-:W-:Y:S02]  /*0210*/  SEL R0, R0, UR7, P0 ;  /* 0x0000000700007c07 */ /* 0x000fe40008000000 */
[----:B------:R-:W-:-:S04]  /*0220*/  ISETP.GT.U32.AND P0, PT, R2, R4, PT ;  /* 0x000000040200720c */ /* 0x000fc80003f04070 */
[----:B------:R-:W-:-:S04]  /*0230*/  ISETP.GT.AND.EX P0, PT, R0, R3, PT, P0 ;  /* 0x000000030000720c */ /* 0x000fc80003f04300 */
[-C--:B------:R-:W-:Y:S02]  /*0240*/  SEL R7, R2, R4.reuse, P0 ;  /* 0x0000000402077207 */ /* 0x080fe40000000000 */
[----:B------:R-:W-:Y:S02]  /*0250*/  SEL R8, R0, R3, P0 ;  /* 0x0000000300087207 */ /* 0x000fe40000000000 */
[----:B------:R-:W-:-:S05]  /*0260*/  IADD3 R28, P2, PT, R7, -R4, RZ ;  /* 0x80000004071c7210 */ /* 0x000fca0007f5e0ff */
[----:B------:R-:W-:Y:S02]  /*0270*/  VIADD R26, R28, 0x1 ;  /* 0x000000011c1a7836 */ /* 0x000fe40000000000 */
[----:B------:R-:W-:-:S03]  /*0280*/  IMAD.X R27, R8, 0x1, ~R3, P2 ;  /* 0x00000001081b7824 */ /* 0x000fc600010e0e03 */
[----:B------:R-:W-:-:S04]  /*0290*/  LOP3.LUT R26, R26, 0x3, RZ, 0xc0, !PT ;  /* 0x000000031a1a7812 */ /* 0x000fc800078ec0ff */
[----:B------:R-:W-:-:S04]  /*02a0*/  ISETP.NE.U32.AND P1, PT, R26, RZ, PT ;  /* 0x000000ff1a00720c */ /* 0x000fc80003f25070 */
[----:B------:R-:W-:-:S13]  /*02b0*/  ISETP.NE.AND.EX P1, PT, RZ, RZ, PT, P1 ;  /* 0x000000ffff00720c */ /* 0x000fda0003f25310 */
[----:B------:R-:W-:Y:S05]  /*02c0*/  @!P1 BRA `(.L_x_3) ;  /* 0x0000000000909947 */ /* 0x000fea0003800000 */
[----:B------:R-:W-:-:S07]  /*02d0*/  CS2R R10, SRZ ;  /* 0x00000000000a7805 */ /* 0x000fce000001ff00 */
.L_x_6:
[----:B------:R-:W-:Y:S01]  /*02e0*/  IMAD.MOV.U32 R18, RZ, RZ, R4 ;  /* 0x000000ffff127224 */ /* 0x000fe200078e0004 */
[----:B------:R-:W-:Y:S01]  /*02f0*/  IADD3 R26, P0, PT, R26, -0x1, RZ ;  /* 0xffffffff1a1a7810 */ /* 0x000fe20007f1e0ff */
[----:B------:R-:W-:Y:S01]  /*0300*/  IMAD.MOV.U32 R19, RZ, RZ, R3 ;  /* 0x000000ffff137224 */ /* 0x000fe200078e0003 */
[----:B------:R-:W-:Y:S02]  /*0310*/  BSSY.RECONVERGENT B2, `(.L_x_4) ;  /* 0x0000019000027945 */ /* 0x000fe40003800200 */
[----:B------:R-:W-:Y:S01]  /*0320*/  IADD3.X R11, PT, PT, R11, -0x1, RZ, P0, !PT ;  /* 0xffffffff0b0b7810 */ /* 0x000fe200007fe4ff */
[----:B0-----:R-:W0:Y:S01]  /*0330*/  I2F.F64.S64 R8, R18 ;  /* 0x0000001200087312 */ /* 0x001e220000301c00 */
[----:B------:R-:W-:-:S04]  /*0340*/  ISETP.NE.U32.AND P0, PT, R26, RZ, PT ;  /* 0x000000ff1a00720c */ /* 0x000fc80003f05070 */
[----:B------:R-:W-:Y:S01]  /*0350*/  ISETP.NE.AND.EX P0, PT, R11, RZ, PT, P0 ;  /* 0x000000ff0b00720c */ /* 0x000fe20003f05300 */
[----:B0-----:R-:W-:-:S08]  /*0360*/  DADD R8, R8, -0.5 ;  /* 0xbfe0000008087429 */ /* 0x001fd00000000000 */
[----:B------:R-:W-:-:S08]  /*0370*/  DMUL R8, R8, UR8 ;  /* 0x0000000808087c28 */ /* 0x000fd00008000000 */
[----:B------:R-:W-:Y:S01]  /*0380*/  DFMA R14, R8, R8, 1 ;  /* 0x3ff00000080e742b */ /* 0x000fe20000000008 */
[----:B------:R-:W-:-:S05]  /*0390*/  IMAD.MOV.U32 R8, RZ, RZ, 0x1 ;  /* 0x00000001ff087424 */ /* 0x000fca00078e00ff */
[----:B------:R-:W0:Y:S02]  /*03a0*/  MUFU.RCP64H R9, R15 ;  /* 0x0000000f00097308 */ /* 0x000e240000001800 */
[----:B0-----:R-:W-:-:S08]  /*03b0*/  DFMA R16, -R14, R8, 1 ;  /* 0x3ff000000e10742b */ /* 0x001fd00000000108 */
[----:B------:R-:W-:-:S08]  /*03c0*/  DFMA R16, R16, R16, R16 ;  /* 0x000000101010722b */ /* 0x000fd00000000010 */
[----:B------:R-:W-:-:S08]  /*03d0*/  DFMA R16, R8, R16, R8 ;  /* 0x000000100810722b */ /* 0x000fd00000000008 */
[----:B------:R-:W-:-:S08]  /*03e0*/  DFMA R8, -R14, R16, 1 ;  /* 0x3ff000000e08742b */ /* 0x000fd00000000110 */
[----:B------:R-:W-:-:S08]  /*03f0*/  DFMA R8, R16, R8, R16 ;  /* 0x000000081008722b */ /* 0x000fd00000000010 */
[----:B------:R-:W-:-:S08]  /*0400*/  DMUL R16, R8, 4 ;  /* 0x4010000008107828 */ /* 0x000fd00000000000 */
[----:B------:R-:W-:-:S08]  /*0410*/  DFMA R18, -R14, R16, 4 ;  /* 0x401000000e12742b */ /* 0x000fd00000000110 */
[----:B------:R-:W-:-:S10]  /*0420*/  DFMA R8, R8, R18, R16 ;  /* 0x000000120808722b */ /* 0x000fd40000000010 */
[----:B------:R-:W-:-:S05]  /*0430*/  FFMA R7, RZ, R15, R9 ;  /* 0x0000000fff077223 */ /* 0x000fca0000000009 */
[----:B------:R-:W-:-:S13]  /*0440*/  FSETP.GT.AND P1, PT, |R7|, 1.469367938527859385e-39, PT ;  /* 0x001000000700780b */ /* 0x000fda0003f24200 */
[----:B-1----:R-:W-:Y:S05]  /*0450*/  @P1 BRA `(.L_x_5) ;  /* 0x0000000000101947 */ /* 0x002fea0003800000 */
[----:B------:R-:W-:-:S07]  /*0460*/  MOV R8, 0x480 ;  /* 0x0000048000087802 */ /* 0x000fce0000000f00 */
[----:B------:R-:W-:Y:S05]  /*0470*/  CALL.REL.NOINC `($__internal_0_$__cuda_sm20_div_rn_f64_full) ;  /* 0x0000000800387944 */ /* 0x000fea0003c00000 */
[----:B------:R-:W-:Y:S02]  /*0480*/  IMAD.MOV.U32 R8, RZ, RZ, R14 ;  /* 0x000000ffff087224 */ /* 0x000fe400078e000e */
[----:B------:R-:W-:-:S07]  /*0490*/  IMAD.MOV.U32 R9, RZ, RZ, R15 ;  /* 0x000000ffff097224 */ /* 0x000fce00078e000f */
.L_x_5:
[----:B------:R-:W-:Y:S05]  /*04a0*/  BSYNC.RECONVERGENT B2 ;  /* 0x0000000000027941 */ /* 0x000fea0003800200 */
.L_x_4:
[----:B------:R-:W0:Y:S01]  /*04b0*/  F2F.F64.F32 R14, R10 ;  /* 0x0000000a000e7310 */ /* 0x000e220000201800 */
[----:B------:R-:W-:-:S05]  /*04c0*/  IADD3 R4, P1, PT, R4, 0x1, RZ ;  /* 0x0000000104047810 */ /* 0x000fca0007f3e0ff */
[----:B------:R-:W-:Y:S01]  /*04d0*/  IMAD.X R3, RZ, RZ, R3, P1 ;  /* 0x000000ffff037224 */ /* 0x000fe200008e0603 */
[----:B0-----:R-:W-:-:S06]  /*04e0*/  DADD R14, R14, R8 ;  /* 0x000000000e0e7229 */ /* 0x001fcc0000000008 */
[----:B------:R0:W1:Y:S01]  /*04f0*/  F2F.F32.F64 R10, R14 ;  /* 0x0000000e000a7310 */ /* 0x0000620000301000 */
[----:B------:R-:W-:Y:S05]  /*0500*/  @P0 BRA `(.L_x_6) ;  /* 0xfffffffc00740947 */ /* 0x000fea000383ffff */
.L_x_3:
[----:B------:R-:W-:Y:S05]  /*0510*/  BSYNC.RECONVERGENT B1 ;  /* 0x0000000000017941 */ /* 0x000fea0003800200 */
.L_x_2:
[----:B------:R-:W-:Y:S01]  /*0520*/  ISETP.GE.U32.AND P0, PT, R28, 0x3, PT ;  /* 0x000000031c00780c */ /* 0x000fe20003f06070 */
[----:B------:R-:W-:Y:S03]  /*0530*/  BSSY.RECONVERGENT B1, `(.L_x_7) ;  /* 0x000007a000017945 */ /* 0x000fe60003800200 */
[----:B------:R-:W-:-:S13]  /*0540*/  ISETP.GE.U32.AND.EX P0, PT, R27, RZ, PT, P0 ;  /* 0x000000ff1b00720c */ /* 0x000fda0003f06100 */
[----:B------:R-:W-:Y:S05]  /*0550*/  @!P0 BRA `(.L_x_8) ;  /* 0x0000000400dc8947 */ /* 0x000fea0003800000 */
.L_x_17:
[----:B------:R-:W-:Y:S01]  /*0560*/  IMAD.MOV.U32 R18, RZ, RZ, R4 ;  /* 0x000000ffff127224 */ /* 0x000fe200078e0004 */
[----:B------:R-:W-:Y:S01]  /*0570*/  BSSY.RECONVERGENT B2, `(.L_x_9) ;  /* 0x0000017000027945 */ /* 0x000fe20003800200 */
[----:B------:R-:W-:-:S04]  /*0580*/  IMAD.MOV.U32 R19, RZ, RZ, R3 ;  /* 0x000000ffff137224 */ /* 0x000fc800078e0003 */
[----:B--2---:R-:W2:Y:S02]  /*0590*/  I2F.F64.S64 R8, R18 ;  /* 0x0000001200087312 */ /* 0x004ea40000301c00 */
[----:B--2---:R-:W-:-:S08]  /*05a0*/  DADD R8, R8, -0.5 ;  /* 0xbfe0000008087429 */ /* 0x004fd00000000000 */
[----:B------:R-:W-:-:S08]  /*05b0*/  DMUL R8, R8, UR10 ;  /* 0x0000000a08087c28 */ /* 0x000fd00008000000 */
[----:B0-----:R-:W-:Y:S01]  /*05c0*/  DFMA R14, R8, R8, 1 ;  /* 0x3ff00000080e742b */ /* 0x001fe20000000008 */
        /* <DEDUP_REMOVED lines=12> */
[----:B---3--:R-:W-:Y:S05]  /*0690*/  @P0 BRA `(.L_x_10) ;  /* 0x0000000000100947 */ /* 0x008fea0003800000 */
[----:B------:R-:W-:-:S07]  /*06a0*/  MOV R8, 0x6c0 ;  /* 0x000006c000087802 */ /* 0x000fce0000000f00 */
[----:B-1----:R-:W-:Y:S05]  /*06b0*/  CALL.REL.NOINC `($__internal_0_$__cuda_sm20_div_rn_f64_full) ;  /* 0x0000000400a87944 */ /* 0x002fea0003c00000 */
[----:B------:R-:W-:Y:S02]  /*06c0*/  IMAD.MOV.U32 R8, RZ, RZ, R14 ;  /* 0x000000ffff087224 */ /* 0x000fe400078e000e */
[----:B------:R-:W-:-:S07]  /*06d0*/  IMAD.MOV.U32 R9, RZ, RZ, R15 ;  /* 0x000000ffff097224 */ /* 0x000fce00078e000f */
.L_x_10:
[----:B------:R-:W-:Y:S05]  /*06e0*/  BSYNC.RECONVERGENT B2 ;  /* 0x0000000000027941 */ /* 0x000fea0003800200 */
.L_x_9:
[----:B------:R-:W-:Y:S01]  /*06f0*/  IADD3 R20, P0, PT, R4, 0x1, RZ ;  /* 0x0000000104147810 */ /* 0x000fe20007f1e0ff */
[----:B-1----:R-:W0:Y:S01]  /*0700*/  F2F.F64.F32 R10, R10 ;  /* 0x0000000a000a7310 */ /* 0x002e220000201800 */
[----:B------:R-:W-:Y:S03]  /*0710*/  BSSY.RECONVERGENT B2, `(.L_x_11) ;  /* 0x0000019000027945 */ /* 0x000fe60003800200 */
[----:B------:R-:W-:-:S04]  /*0720*/  IMAD.X R21, RZ, RZ, R3, P0 ;  /* 0x000000ffff157224 */ /* 0x000fc800000e0603 */
[----:B------:R-:W1:Y:S01]  /*0730*/  I2F.F64.S64 R14, R20 ;  /* 0x00000014000e7312 */ /* 0x000e620000301c00 */
[----:B0-----:R-:W-:-:S07]  /*0740*/  DADD R8, R10, R8 ;  /* 0x000000000a087229 */ /* 0x001fce0000000008 */
[----:B------:R0:W2:Y:S01]  /*0750*/  F2F.F32.F64 R11, R8 ;  /* 0x00000008000b7310 */ /* 0x0000a20000301000 */
[----:B-1----:R-:W-:-:S08]  /*0760*/  DADD R14, R14, -0.5 ;  /* 0xbfe000000e0e7429 */ /* 0x002fd00000000000 */
[----:B------:R-:W-:-:S08]  /*0770*/  DMUL R14, R14, UR10 ;  /* 0x0000000a0e0e7c28 */ /* 0x000fd00008000000 */
[----:B------:R-:W-:Y:S01]  /*0780*/  DFMA R16, R14, R14, 1 ;  /* 0x3ff000000e10742b */ /* 0x000fe2000000000e */
[----:B------:R-:W-:-:S05]  /*0790*/  IMAD.MOV.U32 R14, RZ, RZ, 0x1 ;  /* 0x00000001ff0e7424 */ /* 0x000fca00078e00ff */
[----:B------:R-:W1:Y:S02]  /*07a0*/  MUFU.RCP64H R15, R17 ;  /* 0x00000011000f7308 */ /* 0x000e640000001800 */
[----:B-1----:R-:W-:-:S08]  /*07b0*/  DFMA R18, -R16, R14, 1 ;  /* 0x3ff000001012742b */ /* 0x002fd0000000010e */
        /* <DEDUP_REMOVED lines=9> */
[----:B0-2---:R-:W-:Y:S05]  /*0850*/  @P0 BRA `(.L_x_12) ;  /* 0x0000000000100947 */ /* 0x005fea0003800000 */
[----:B------:R-:W-:Y:S01]  /*0860*/  IMAD.MOV.U32 R14, RZ, RZ, R16 ;  /* 0x000000ffff0e7224 */ /* 0x000fe200078e0010 */
[----:B------:R-:W-:Y:S01]  /*0870*/  MOV R8, 0x8a0 ;  /* 0x000008a000087802 */ /* 0x000fe20000000f00 */
[----:B------:R-:W-:-:S07]  /*0880*/  IMAD.MOV.U32 R15, RZ, RZ, R17 ;  /* 0x000000ffff0f7224 */ /* 0x000fce00078e0011 */
[----:B------:R-:W-:Y:S05]  /*0890*/  CALL.REL.NOINC `($__internal_0_$__cuda_sm20_div_rn_f64_full) ;  /* 0x0000000400307944 */ /* 0x000fea0003c00000 */
.L_x_12:
[----:B------:R-:W-:Y:S05]  /*08a0*/  BSYNC.RECONVERGENT B2 ;  /* 0x0000000000027941 */ /* 0x000fea0003800200 */
.L_x_11:
[----:B------:R-:W-:Y:S01]  /*08b0*/  IADD3 R20, P0, PT, R4, 0x2, RZ ;  /* 0x0000000204147810 */ /* 0x000fe20007f1e0ff */
[----:B------:R-:W0:Y:S01]  /*08c0*/  F2F.F64.F32 R10, R11 ;  /* 0x0000000b000a7310 */ /* 0x000e220000201800 */
[----:B------:R-:W-:Y:S03]  /*08d0*/  BSSY.RECONVERGENT B2, `(.L_x_13) ;  /* 0x000001b000027945 */ /* 0x000fe60003800200 */
[----:B------:R-:W-:-:S04]  /*08e0*/  IMAD.X R21, RZ, RZ, R3, P0 ;  /* 0x000000ffff157224 */ /* 0x000fc800000e0603 */
[----:B------:R-:W1:Y:S01]  /*08f0*/  I2F.F64.S64 R8, R20 ;  /* 0x0000001400087312 */ /* 0x000e620000301c00 */
[----:B0-----:R-:W-:Y:S02]  /*0900*/  DADD R26, R10, R14 ;  /* 0x000000000a1a7229 */ /* 0x001fe4000000000e */
[----:B-1----:R-:W-:-:S08]  /*0910*/  DADD R8, R8, -0.5 ;  /* 0xbfe0000008087429 */ /* 0x002fd00000000000 */
[----:B------:R0:W1:Y:S01]  /*0920*/  F2F.F32.F64 R26, R26 ;  /* 0x0000001a001a7310 */ /* 0x0000620000301000 */
[----:B------:R-:W-:-:S08]  /*0930*/  DMUL R8, R8, UR10 ;  /* 0x0000000a08087c28 */ /* 0x000fd00008000000 */
[----:B------:R-:W-:Y:S01]  /*0940*/  DFMA R16, R8, R8, 1 ;  /* 0x3ff000000810742b */ /* 0x000fe20000000008 */
[----:B------:R-:W-:-:S05]  /*0950*/  IMAD.MOV.U32 R8, RZ, RZ, 0x1 ;  /* 0x00000001ff087424 */ /* 0x000fca00078e00ff */
[----:B------:R-:W2:Y:S02]  /*0960*/  MUFU.RCP64H R9, R17 ;  /* 0x0000001100097308 */ /* 0x000ea40000001800 */
[----:B--2---:R-:W-:-:S08]  /*0970*/  DFMA R18, -R16, R8, 1 ;  /* 0x3ff000001012742b */ /* 0x004fd00000000108 */
        /* <DEDUP_REMOVED lines=9> */
[----:B01----:R-:W-:Y:S05]  /*0a10*/  @P0 BRA `(.L_x_14) ;  /* 0x0000000000180947 */ /* 0x003fea0003800000 */
[----:B------:R-:W-:Y:S01]  /*0a20*/  IMAD.MOV.U32 R14, RZ, RZ, R16 ;  /* 0x000000ffff0e7224 */ /* 0x000fe200078e0010 */
[----:B------:R-:W-:Y:S01]  /*0a30*/  MOV R8, 0xa60 ;  /* 0x00000a6000087802 */ /* 0x000fe20000000f00 */
[----:B------:R-:W-:-:S07]  /*0a40*/  IMAD.MOV.U32 R15, RZ, RZ, R17 ;  /* 0x000000ffff0f7224 */ /* 0x000fce00078e0011 */
[----:B------:R-:W-:Y:S05]  /*0a50*/  CALL.REL.NOINC `($__internal_0_$__cuda_sm20_div_rn_f64_full) ;  /* 0x0000000000c07944 */ /* 0x000fea0003c00000 */
[----:B------:R-:W-:Y:S02]  /*0a60*/  IMAD.MOV.U32 R8, RZ, RZ, R14 ;  /* 0x000000ffff087224 */ /* 0x000fe400078e000e */
[----:B------:R-:W-:-:S07]  /*0a70*/  IMAD.MOV.U32 R9, RZ, RZ, R15 ;  /* 0x000000ffff097224 */ /* 0x000fce00078e000f */
.L_x_14:
[----:B------:R-:W-:Y:S05]  /*0a80*/  BSYNC.RECONVERGENT B2 ;  /* 0x0000000000027941 */ /* 0x000fea0003800200 */
.L_x_13:
[----:B------:R-:W-:Y:S01]  /*0a90*/  IADD3 R10, P0, PT, R4, 0x3, RZ ;  /* 0x00000003040a7810 */ /* 0x000fe20007f1e0ff */
[----:B------:R-:W0:Y:S01]  /*0aa0*/  F2F.F64.F32 R26, R26 ;  /* 0x0000001a001a7310 */ /* 0x000e220000201800 */
        /* <DEDUP_REMOVED lines=25> */
.L_x_16:
[----:B------:R-:W-:Y:S05]  /*0c40*/  BSYNC.RECONVERGENT B2 ;  /* 0x0000000000027941 */ /* 0x000fea0003800200 */
.L_x_15:
[----:B------:R-:W0:Y:S01]  /*0c50*/  F2F.F64.F32 R8, R27 ;  /* 0x0000001b00087310 */ /* 0x000e220000201800 */
[----:B------:R-:W-:Y:S02]  /*0c60*/  ISETP.GE.U32.AND P0, PT, R10, R2, PT ;  /* 0x000000020a00720c */ /* 0x000fe40003f06070 */
[----:B------:R-:W-:Y:S02]  /*0c70*/  IADD3 R4, P1, PT, R4, 0x4, RZ ;  /* 0x0000000404047810 */ /* 0x000fe40007f3e0ff */
[----:B------:R-:W-:-:S03]  /*0c80*/  ISETP.GE.AND.EX P0, PT, R11, R0, PT, P0 ;  /* 0x000000000b00720c */ /* 0x000fc60003f06300 */
[----:B------:R-:W-:Y:S01]  /*0c90*/  IMAD.X R3, RZ, RZ, R3, P1 ;  /* 0x000000ffff037224 */ /* 0x000fe200008e0603 */
[----:B0-----:R-:W-:-:S06]  /*0ca0*/  DADD R8, R8, R14 ;  /* 0x0000000008087229 */ /* 0x001fcc000000000e */
[----:B------:R2:W3:Y:S03]  /*0cb0*/  F2F.F32.F64 R10, R8 ;  /* 0x00000008000a7310 */ /* 0x0004e60000301000 */
[----:B------:R-:W-:Y:S05]  /*0cc0*/  @!P0 BRA `(.L_x_17) ;  /* 0xfffffff800248947 */ /* 0x000fea000383ffff */
.L_x_8:
[----:B------:R-:W-:Y:S05]  /*0cd0*/  BSYNC.RECONVERGENT B1 ;  /* 0x0000000000017941 */ /* 0x000fea0003800200 */
.L_x_7:
[----:B-1-3--:R1:W-:Y:S02]  /*0ce0*/  STS [R5], R10 ;  /* 0x0000000a05007388 */ /* 0x00a3e40000000800 */
.L_x_1:
[----:B------:R-:W-:Y:S05]  /*0cf0*/  BSYNC.RECONVERGENT B0 ;  /* 0x0000000000007941 */ /* 0x000fea0003800200 */
.L_x_0:
[----:B------:R-:W-:Y:S08]  /*0d00*/  BAR.SYNC.DEFER_BLOCKING 0x0 ;  /* 0x0000000000007b1d */ /* 0x000ff00000010000 */
[----:B------:R-:W3:Y:S01]  /*0d10*/  LDC.64 R2, c[0x0][0x380] ;  /* 0x0000e000ff027b82 */ /* 0x000ee20000000a00 */
[----:B-1----:R-:W1:Y:S01]  /*0d20*/  LDS R5, [R5] ;  /* 0x0000000005057984 */ /* 0x002e620000000800 */
[----:B---3--:R-:W-:-:S05]  /*0d30*/  IMAD.WIDE.U32 R6, R6, 0x4, R2 ;  /* 0x0000000406067825 */ /* 0x008fca00078e0002 */
[----:B-1----:R-:W-:Y:S01]  /*0d40*/  REDG.E.ADD.F32.FTZ.RN.STRONG.GPU desc[UR4][R6.64], R5 ;  /* 0x00000005060079a6 */ /* 0x002fe2000c12f304 */
[----:B------:R-:W-:Y:S05]  /*0d50*/  EXIT ;  /* 0x000000000000794d */ /* 0x000fea0003800000 */
        .weak           $__internal_0_$__cuda_sm20_div_rn_f64_full
        .type           $__internal_0_$__cuda_sm20_div_rn_f64_full,@function
        .size           $__internal_0_$__cuda_sm20_div_rn_f64_full,(.L_x_25 - $__internal_0_$__cuda_sm20_div_rn_f64_full)
$__internal_0_$__cuda_sm20_div_rn_f64_full:
[C---:B------:R-:W-:Y:S01]  /*0d60*/  FSETP.GEU.AND P1, PT, |R15|.reuse, 1.469367938527859385e-39, PT ;  /* 0x001000000f00780b */ /* 0x040fe20003f2e200 */
[----:B------:R-:W-:Y:S01]  /*0d70*/  IMAD.MOV.U32 R18, RZ, RZ, 0x1 ;  /* 0x00000001ff127424 */ /* 0x000fe200078e00ff */
[C---:B------:R-:W-:Y:S01]  /*0d80*/  LOP3.LUT R16, R15.reuse, 0x800fffff, RZ, 0xc0, !PT ;  /* 0x800fffff0f107812 */ /* 0x040fe200078ec0ff */
[----:B------:R-:W-:Y:S01]  /*0d90*/  IMAD.MOV.U32 R9, RZ, RZ, 0x1ca00000 ;  /* 0x1ca00000ff097424 */ /* 0x000fe200078e00ff */
[----:B------:R-:W-:Y:S02]  /*0da0*/  LOP3.LUT R24, R15, 0x7ff00000, RZ, 0xc0, !PT ;  /* 0x7ff000000f187812 */ /* 0x000fe400078ec0ff */
[----:B------:R-:W-:Y:S01]  /*0db0*/  LOP3.LUT R17, R16, 0x3ff00000, RZ, 0xfc, !PT ;  /* 0x3ff0000010117812 */ /* 0x000fe200078efcff */
[----:B------:R-:W-:Y:S01]  /*0dc0*/  IMAD.MOV.U32 R16, RZ, RZ, R14 ;  /* 0x000000ffff107224 */ /* 0x000fe200078e000e */
[----:B------:R-:W-:-:S04]  /*0dd0*/  LOP3.LUT R7, R13, 0x7ff00000, RZ, 0xc0, !PT ;  /* 0x7ff000000d077812 */ /* 0x000fc800078ec0ff */
[----:B------:R-:W-:Y:S01]  /*0de0*/  ISETP.GE.U32.AND P2, PT, R7, R24, PT ;  /* 0x000000180700720c */ /* 0x000fe20003f46070 */
[----:B------:R-:W-:Y:S01]  /*0df0*/  @!P1 DMUL R16, R14, 8.98846567431157953865e+307 ;  /* 0x7fe000000e109828 */ /* 0x000fe20000000000 */
[----:B------:R-:W-:-:S05]  /*0e00*/  IMAD.MOV.U32 R29, RZ, RZ, R7 ;  /* 0x000000ffff1d7224 */ /* 0x000fca00078e0007 */
[----:B------:R-:W0:Y:S02]  /*0e10*/  MUFU.RCP64H R19, R17 ;  /* 0x0000001100137308 */ /* 0x000e240000001800 */
[----:B0-----:R-:W-:-:S08]  /*0e20*/  DFMA R20, R18, -R16, 1 ;  /* 0x3ff000001214742b */ /* 0x001fd00000000810 */
[----:B------:R-:W-:-:S08]  /*0e30*/  DFMA R20, R20, R20, R20 ;  /* 0x000000141414722b */ /* 0x000fd00000000014 */
[----:B------:R-:W-:Y:S01]  /*0e40*/  DFMA R20, R18, R20, R18 ;  /* 0x000000141214722b */ /* 0x000fe20000000012 */
[----:B------:R-:W-:Y:S01]  /*0e50*/  SEL R19, R9, 0x63400000, !P2 ;  /* 0x6340000009137807 */ /* 0x000fe20005000000 */
[----:B------:R-:W-:Y:S01]  /*0e60*/  IMAD.MOV.U32 R18, RZ, RZ, R12 ;  /* 0x000000ffff127224 */ /* 0x000fe200078e000c */
[----:B------:R-:W-:Y:S02]  /*0e70*/  FSETP.GEU.AND P2, PT, |R13|, 1.469367938527859385e-39, PT ;  /* 0x001000000d00780b */ /* 0x000fe40003f4e200 */
[----:B------:R-:W-:-:S03]  /*0e80*/  LOP3.LUT R19, R19, 0x800fffff, R13, 0xf8, !PT ;  /* 0x800fffff13137812 */ /* 0x000fc600078ef80d */
[----:B------:R-:W-:-:S08]  /*0e90*/  DFMA R22, R20, -R16, 1 ;  /* 0x3ff000001416742b */ /* 0x000fd00000000810 */
[----:B------:R-:W-:Y:S01]  /*0ea0*/  DFMA R20, R20, R22, R20 ;  /* 0x000000161414722b */ /* 0x000fe20000000014 */
[----:B------:R-:W-:Y:S10]  /*0eb0*/  @P2 BRA `(.L_x_18) ;  /* 0x0000000000202947 */ /* 0x000ff40003800000 */
[----:B------:R-:W-:-:S04]  /*0ec0*/  LOP3.LUT R22, R15, 0x7ff00000, RZ, 0xc0, !PT ;  /* 0x7ff000000f167812 */ /* 0x000fc800078ec0ff */
[----:B------:R-:W-:Y:S01]  /*0ed0*/  ISETP.GE.U32.AND P2, PT, R7, R22, PT ;  /* 0x000000160700720c */ /* 0x000fe20003f46070 */
[----:B------:R-:W-:-:S03]  /*0ee0*/  IMAD.MOV.U32 R22, RZ, RZ, RZ ;  /* 0x000000ffff167224 */ /* 0x000fc600078e00ff */
[----:B------:R-:W-:-:S04]  /*0ef0*/  SEL R23, R9, 0x63400000, !P2 ;  /* 0x6340000009177807 */ /* 0x000fc80005000000 */
[----:B------:R-:W-:-:S04]  /*0f00*/  LOP3.LUT R23, R23, 0x80000000, R13, 0xf8, !PT ;  /* 0x8000000017177812 */ /* 0x000fc800078ef80d */
[----:B------:R-:W-:-:S06]  /*0f10*/  LOP3.LUT R23, R23, 0x100000, RZ, 0xfc, !PT ;  /* 0x0010000017177812 */ /* 0x000fcc00078efcff */
[----:B------:R-:W-:-:S10]  /*0f20*/  DFMA R18, R18, 2, -R22 ;  /* 0x400000001212782b */ /* 0x000fd40000000816 */
[----:B------:R-:W-:-:S07]  /*0f30*/  LOP3.LUT R29, R19, 0x7ff00000, RZ, 0xc0, !PT ;  /* 0x7ff00000131d7812 */ /* 0x000fce00078ec0ff */
.L_x_18:
[----:B------:R-:W-:Y:S01]  /*0f40*/  IMAD.MOV.U32 R30, RZ, RZ, R24 ;  /* 0x000000ffff1e7224 */ /* 0x000fe200078e0018 */
[----:B------:R-:W-:Y:S01]  /*0f50*/  @!P1 LOP3.LUT R30, R17, 0x7ff00000, RZ, 0xc0, !PT ;  /* 0x7ff00000111e9812 */ /* 0x000fe200078ec0ff */
[----:B------:R-:W-:Y:S01]  /*0f60*/  VIADD R31, R29, 0xffffffff ;  /* 0xffffffff1d1f7836 */ /* 0x000fe20000000000 */
[----:B------:R-:W-:Y:S01]  /*0f70*/  DMUL R22, R20, R18 ;  /* 0x0000001214167228 */ /* 0x000fe20000000000 */
[----:B------:R-:W-:Y:S03]  /*0f80*/  BSSY.RECONVERGENT B3, `(.L_x_19) ;  /* 0x0000037000037945 */ /* 0x000fe60003800200 */
[----:B------:R-:W-:Y:S01]  /*0f90*/  ISETP.GT.U32.AND P1, PT, R31, 0x7feffffe, PT ;  /* 0x7feffffe1f00780c */ /* 0x000fe20003f24070 */
[----:B------:R-:W-:-:S03]  /*0fa0*/  VIADD R31, R30, 0xffffffff ;  /* 0xffffffff1e1f7836 */ /* 0x000fc60000000000 */
[----:B------:R-:W-:Y:S02]  /*0fb0*/  DFMA R24, R22, -R16, R18 ;  /* 0x800000101618722b */ /* 0x000fe40000000012 */
[----:B------:R-:W-:-:S06]  /*0fc0*/  ISETP.GT.U32.OR P1, PT, R31, 0x7feffffe, P1 ;  /* 0x7feffffe1f00780c */ /* 0x000fcc0000f24470 */
[----:B------:R-:W-:-:S07]  /*0fd0*/  DFMA R24, R20, R24, R22 ;  /* 0x000000181418722b */ /* 0x000fce0000000016 */
[----:B------:R-:W-:Y:S05]  /*0fe0*/  @P1 BRA `(.L_x_20) ;  /* 0x00000000006c1947 */ /* 0x000fea0003800000 */
[----:B------:R-:W-:-:S04]  /*0ff0*/  LOP3.LUT R22, R15, 0x7ff00000, RZ, 0xc0, !PT ;  /* 0x7ff000000f167812 */ /* 0x000fc800078ec0ff */
[CC--:B------:R-:W-:Y:S02]  /*1000*/  VIADDMNMX R20, R7.reuse, -R22.reuse, 0xb9600000, !PT ;  /* 0xb960000007147446 */ /* 0x0c0fe40007800916 */
[----:B------:R-:W-:Y:S01]  /*1010*/  ISETP.GE.U32.AND P1, PT, R7, R22, PT ;  /* 0x000000160700720c */ /* 0x000fe20003f26070 */
[----:B------:R-:W-:Y:S01]  /*1020*/  IMAD.MOV.U32 R22, RZ, RZ, RZ ;  /* 0x000000ffff167224 */ /* 0x000fe200078e00ff */
[----:B------:R-:W-:Y:S02]  /*1030*/  VIMNMX R7, PT, PT, R20, 0x46a00000, PT ;  /* 0x46a0000014077848 */ /* 0x000fe40003fe0100 */
[----:B------:R-:W-:-:S05]  /*1040*/  SEL R20, R9, 0x63400000, !P1 ;  /* 0x6340000009147807 */ /* 0x000fca0004800000 */
[----:B------:R-:W-:-:S04]  /*1050*/  IMAD.IADD R7, R7, 0x1, -R20 ;  /* 0x0000000107077824 */ /* 0x000fc800078e0a14 */
[----:B------:R-:W-:-:S06]  /*1060*/  VIADD R23, R7, 0x7fe00000 ;  /* 0x7fe0000007177836 */ /* 0x000fcc0000000000 */
[----:B------:R-:W-:-:S10]  /*1070*/  DMUL R20, R24, R22 ;  /* 0x0000001618147228 */ /* 0x000fd40000000000 */
[----:B------:R-:W-:-:S13]  /*1080*/  FSETP.GTU.AND P1, PT, |R21|, 1.469367938527859385e-39, PT ;  /* 0x001000001500780b */ /* 0x000fda0003f2c200 */
[----:B------:R-:W-:Y:S05]  /*1090*/  @P1 BRA `(.L_x_21) ;  /* 0x0000000000941947 */ /* 0x000fea0003800000 */
[----:B------:R-:W-:Y:S01]  /*10a0*/  DFMA R16, R24, -R16, R18 ;  /* 0x800000101810722b */ /* 0x000fe20000000012 */
[----:B------:R-:W-:-:S09]  /*10b0*/  IMAD.MOV.U32 R22, RZ, RZ, RZ ;  /* 0x000000ffff167224 */ /* 0x000fd200078e00ff */
[C---:B------:R-:W-:Y:S02]  /*10c0*/  FSETP.NEU.AND P1, PT, R17.reuse, RZ, PT ;  /* 0x000000ff1100720b */ /* 0x040fe40003f2d000 */
[----:B------:R-:W-:-:S04]  /*10d0*/  LOP3.LUT R9, R17, 0x80000000, R15, 0x48, !PT ;  /* 0x8000000011097812 */ /* 0x000fc800078e480f */
[----:B------:R-:W-:-:S07]  /*10e0*/  LOP3.LUT R23, R9, R23, RZ, 0xfc, !PT ;  /* 0x0000001709177212 */ /* 0x000fce00078efcff */
[----:B------:R-:W-:Y:S05]  /*10f0*/  @!P1 BRA `(.L_x_21) ;  /* 0x00000000007c9947 */ /* 0x000fea0003800000 */
[----:B------:R-:W-:Y:S01]  /*1100*/  IMAD.MOV R15, RZ, RZ, -R7 ;  /* 0x000000ffff0f7224 */ /* 0x000fe200078e0a07 */
[----:B------:R-:W-:Y:S01]  /*1110*/  DMUL.RP R22, R24, R22 ;  /* 0x0000001618167228 */ /* 0x000fe20000008000 */
[----:B------:R-:W-:Y:S01]  /*1120*/  IMAD.MOV.U32 R14, RZ, RZ, RZ ;  /* 0x000000ffff0e7224 */ /* 0x000fe200078e00ff */
[----:B------:R-:W-:-:S05]  /*1130*/  IADD3 R7, PT, PT, -R7, -0x43300000, RZ ;  /* 0xbcd0000007077810 */ /* 0x000fca0007ffe1ff */
[----:B------:R-:W-:-:S03]  /*1140*/  DFMA R14, R20, -R14, R24 ;  /* 0x8000000e140e722b */ /* 0x000fc60000000018 */
[----:B------:R-:W-:-:S07]  /*1150*/  LOP3.LUT R9, R23, R9, RZ, 0x3c, !PT ;  /* 0x0000000917097212 */ /* 0x000fce00078e3cff */
[----:B------:R-:W-:-:S04]  /*1160*/  FSETP.NEU.AND P1, PT, |R15|, R7, PT ;  /* 0x000000070f00720b */ /* 0x000fc80003f2d200 */
[----:B------:R-:W-:Y:S02]  /*1170*/  FSEL R20, R22, R20, !P1 ;  /* 0x0000001416147208 */ /* 0x000fe40004800000 */
[----:B------:R-:W-:Y:S01]  /*1180*/  FSEL R21, R9, R21, !P1 ;  /* 0x0000001509157208 */ /* 0x000fe20004800000 */
[----:B------:R-:W-:Y:S06]  /*1190*/  BRA `(.L_x_21) ;  /* 0x0000000000547947 */ /* 0x000fec0003800000 */
.L_x_20:
[----:B------:R-:W-:-:S14]  /*11a0*/  DSETP.NAN.AND P1, PT, R12, R12, PT ;  /* 0x0000000c0c00722a */ /* 0x000fdc0003f28000 */
[----:B------:R-:W-:Y:S05]  /*11b0*/  @P1 BRA `(.L_x_22) ;  /* 0x0000000000441947 */ /* 0x000fea0003800000 */
[----:B------:R-:W-:-:S14]  /*11c0*/  DSETP.NAN.AND P1, PT, R14, R14, PT ;  /* 0x0000000e0e00722a */ /* 0x000fdc0003f28000 */
[----:B------:R-:W-:Y:S05]  /*11d0*/  @P1 BRA `(.L_x_23) ;  /* 0x0000000000301947 */ /* 0x000fea0003800000 */
[----:B------:R-:W-:Y:S01]  /*11e0*/  ISETP.NE.AND P1, PT, R29, R30, PT ;  /* 0x0000001e1d00720c */ /* 0x000fe20003f25270 */
[----:B------:R-:W-:Y:S02]  /*11f0*/  IMAD.MOV.U32 R20, RZ, RZ, 0x0 ;  /* 0x00000000ff147424 */ /* 0x000fe400078e00ff */
[----:B------:R-:W-:-:S10]  /*1200*/  IMAD.MOV.U32 R21, RZ, RZ, -0x80000 ;  /* 0xfff80000ff157424 */ /* 0x000fd400078e00ff */
[----:B------:R-:W-:Y:S05]  /*1210*/  @!P1 BRA `(.L_x_21) ;  /* 0x0000000000349947 */ /* 0x000fea0003800000 */
[----:B------:R-:W-:Y:S02]  /*1220*/  ISETP.NE.AND P1, PT, R29, 0x7ff00000, PT ;  /* 0x7ff000001d00780c */ /* 0x000fe40003f25270 */
[----:B------:R-:W-:Y:S02]  /*1230*/  LOP3.LUT R21, R13, 0x80000000, R15, 0x48, !PT ;  /* 0x800000000d157812 */ /* 0x000fe400078e480f */
[----:B------:R-:W-:-:S13]  /*1240*/  ISETP.EQ.OR P1, PT, R30, RZ, !P1 ;  /* 0x000000ff1e00720c */ /* 0x000fda0004f22670 */
[----:B------:R-:W-:Y:S01]  /*1250*/  @P1 LOP3.LUT R7, R21, 0x7ff00000, RZ, 0xfc, !PT ;  /* 0x7ff0000015071812 */ /* 0x000fe200078efcff */
[----:B------:R-:W-:Y:S02]  /*1260*/  @!P1 IMAD.MOV.U32 R20, RZ, RZ, RZ ;  /* 0x000000ffff149224 */ /* 0x000fe400078e00ff */
[----:B------:R-:W-:Y:S02]  /*1270*/  @P1 IMAD.MOV.U32 R20, RZ, RZ, RZ ;  /* 0x000000ffff141224 */ /* 0x000fe400078e00ff */
[----:B------:R-:W-:Y:S01]  /*1280*/  @P1 IMAD.MOV.U32 R21, RZ, RZ, R7 ;  /* 0x000000ffff151224 */ /* 0x000fe200078e0007 */
[----:B------:R-:W-:Y:S06]  /*1290*/  BRA `(.L_x_21) ;  /* 0x0000000000147947 */ /* 0x000fec0003800000 */
.L_x_23:
[----:B------:R-:W-:Y:S01]  /*12a0*/  LOP3.LUT R21, R15, 0x80000, RZ, 0xfc, !PT ;  /* 0x000800000f157812 */ /* 0x000fe200078efcff */
[----:B------:R-:W-:Y:S01]  /*12b0*/  IMAD.MOV.U32 R20, RZ, RZ, R14 ;  /* 0x000000ffff147224 */ /* 0x000fe200078e000e */
[----:B------:R-:W-:Y:S06]  /*12c0*/  BRA `(.L_x_21) ;  /* 0x0000000000087947 */ /* 0x000fec0003800000 */
.L_x_22:
[----:B------:R-:W-:Y:S01]  /*12d0*/  LOP3.LUT R21, R13, 0x80000, RZ, 0xfc, !PT ;  /* 0x000800000d157812 */ /* 0x000fe200078efcff */
[----:B------:R-:W-:-:S07]  /*12e0*/  IMAD.MOV.U32 R20, RZ, RZ, R12 ;  /* 0x000000ffff147224 */ /* 0x000fce00078e000c */
.L_x_21:
[----:B------:R-:W-:Y:S05]  /*12f0*/  BSYNC.RECONVERGENT B3 ;  /* 0x0000000000037941 */ /* 0x000fea0003800200 */
.L_x_19:
[----:B------:R-:W-:Y:S02]  /*1300*/  IMAD.MOV.U32 R9, RZ, RZ, 0x0 ;  /* 0x00000000ff097424 */ /* 0x000fe400078e00ff */
[----:B------:R-:W-:Y:S02]  /*1310*/  IMAD.MOV.U32 R14, RZ, RZ, R20 ;  /* 0x000000ffff0e7224 */ /* 0x000fe400078e0014 */
[----:B------:R-:W-:Y:S01]  /*1320*/  IMAD.MOV.U32 R15, RZ, RZ, R21 ;  /* 0x000000ffff0f7224 */ /* 0x000fe200078e0015 */
[----:B------:R-:W-:Y:S06]  /*1330*/  RET.REL.NODEC R8 `(_Z12calculate_piPfiiidl) ;  /* 0xffffffec08307950 */ /* 0x000fec0003c3ffff */
.L_x_24:
[----:B------:R-:W-:-:S00]  /*1340*/  BRA `(.L_x_24) ;  /* 0xfffffffc00fc7947 */ /* 0x000fc0000383ffff */
[----:B------:R-:W-:-:S00]  /*1350*/  NOP ;  /* 0x0000000000007918 */ /* 0x000fc00000000000 */
        /* <DEDUP_REMOVED lines=10> */
.L_x_25:


//--------------------- .nv.shared._Z12calculate_piPfiiidl --------------------------
	.section	.nv.shared._Z12calculate_piPfiiidl,"aw",@nobits
	.sectionflags	@""
	.align	16
	.zero		1024


//--------------------- .nv.shared.reserved.0     --------------------------
	.section	.nv.shared.reserved.0,"aw",@nobits
	.weak		__nv_reservedSMEM_offset_0_alias
	.size		__nv_reservedSMEM_offset_0_alias, 0, 64
	.other		__nv_reservedSMEM_offset_0_alias,@"STO_CUDA_RESERVED_SHARED STV_DEFAULT"
__nv_reservedSMEM_offset_0_alias:
	.zero		0
	.zero		64


//--------------------- .nv.constant0._Z12calculate_piPfiiidl --------------------------
	.section	.nv.constant0._Z12calculate_piPfiiidl,"a",@progbits
	.sectionflags	@""
	.align	4
.nv.constant0._Z12calculate_piPfiiidl:
	.zero		936


//--------------------- SYMBOLS --------------------------

	.type		.nv.reservedSmem.offset0,@object
	.size		.nv.reservedSmem.offset0,0x4
	.type		.nv.reservedSmem.cap,@object
	.size		.nv.reservedSmem.cap,0x4
